//
// Generated by NVIDIA NVVM Compiler
//
// Compiler Build ID: CL-36424714
// Cuda compilation tools, release 13.0, V13.0.88
// Based on NVVM 20.0.0
//

.version 9.0
.target sm_100
.address_size 64

	// .globl	_Z20run_gaussian_averagePfS_S_S_

.visible .entry _Z20run_gaussian_averagePfS_S_S_(
	.param .u64 .ptr .align 1 _Z20run_gaussian_averagePfS_S_S__param_0,
	.param .u64 .ptr .align 1 _Z20run_gaussian_averagePfS_S_S__param_1,
	.param .u64 .ptr .align 1 _Z20run_gaussian_averagePfS_S_S__param_2,
	.param .u64 .ptr .align 1 _Z20run_gaussian_averagePfS_S_S__param_3
)
{
	.reg .pred 	%p<3>;
	.reg .b32 	%r<5>;
	.reg .b32 	%f<25>;
	.reg .b64 	%rd<15>;

	ld.param.u64 	%rd4, [_Z20run_gaussian_averagePfS_S_S__param_0];
	ld.param.u64 	%rd5, [_Z20run_gaussian_averagePfS_S_S__param_1];
	ld.param.u64 	%rd6, [_Z20run_gaussian_averagePfS_S_S__param_2];
	ld.param.u64 	%rd7, [_Z20run_gaussian_averagePfS_S_S__param_3];
	mov.u32 	%r2, %tid.x;
	mov.u32 	%r3, %ctaid.x;
	mov.u32 	%r4, %ntid.x;
	mad.lo.s32 	%r1, %r3, %r4, %r2;
	setp.gt.s32 	%p1, %r1, 2073599;
	@%p1 bra 	$L__BB0_4;
	cvta.to.global.u64 	%rd8, %rd4;
	cvta.to.global.u64 	%rd9, %rd5;
	cvta.to.global.u64 	%rd10, %rd6;
	mul.wide.s32 	%rd11, %r1, 4;
	add.s64 	%rd1, %rd8, %rd11;
	ld.global.f32 	%f24, [%rd1];
	add.s64 	%rd2, %rd9, %rd11;
	ld.global.f32 	%f23, [%rd2];
	sub.f32 	%f11, %f24, %f23;
	abs.f32 	%f3, %f11;
	add.s64 	%rd3, %rd10, %rd11;
	ld.global.f32 	%f22, [%rd3];
	div.rn.f32 	%f12, %f3, %f22;
	add.f32 	%f13, %f12, 0fC0200000;
	setp.geu.f32 	%p2, %f13, 0f00000000;
	@%p2 bra 	$L__BB0_3;
	mul.f32 	%f14, %f23, 0f3F7D70A4;
	fma.rn.f32 	%f15, %f24, 0f3C23D70A, %f14;
	st.global.f32 	[%rd2], %f15;
	mul.f32 	%f16, %f3, %f3;
	mul.f32 	%f17, %f16, 0f3C23D70A;
	ld.global.f32 	%f18, [%rd3];
	fma.rn.f32 	%f22, %f18, 0f3F7D70A4, %f17;
	st.global.f32 	[%rd3], %f22;
	ld.global.f32 	%f24, [%rd1];
	ld.global.f32 	%f23, [%rd2];
$L__BB0_3:
	sub.f32 	%f19, %f24, %f23;
	abs.f32 	%f20, %f19;
	div.rn.f32 	%f21, %f20, %f22;
	cvta.to.global.u64 	%rd12, %rd7;
	add.s64 	%rd14, %rd12, %rd11;
	st.global.f32 	[%rd14], %f21;
$L__BB0_4:
	ret;

}


// ===== COMPILED SASS (sm_100) =====

	.target	sm_100

	.elftype	@"ET_EXEC"


//--------------------- .note.nv.tkinfo           --------------------------
	.section	.note.nv.tkinfo,"",@"SHT_NOTE"
	.sectionflags	@"SHF_NOTE_NV_TKINFO"
	.tkinfo
        /*0018*/ 	.word	0x00000002
        /*0030*/ 	.string	""
        /*0030*/ 	.string	"ptxas"
        /*0030*/ 	.string	"Cuda compilation tools, release 13.0, V13.0.88"
        /*0030*/ 	.string	"Build cuda_13.0.r13.0/compiler.36424714_0"
        /*0030*/ 	.string	"-arch sm_100 -m 64 "



//--------------------- .note.nv.cuinfo           --------------------------
	.section	.note.nv.cuinfo,"",@"SHT_NOTE"
	.sectionflags	@"SHF_NOTE_NV_CUINFO"
        /*0018*/ 	.short	0x0002
        /*001a*/ 	.short	0x0064
        /*001c*/ 	.short	0x0082
	.zero		2


//--------------------- .nv.info                  --------------------------
	.section	.nv.info,"",@"SHT_CUDA_INFO"
	.align	4


	//----- nvinfo : EIATTR_REGCOUNT
	.align		4
        /*0000*/ 	.byte	0x04, 0x2f
        /*0002*/ 	.short	(.L_1 - .L_0)
	.align		4
.L_0:
        /*0004*/ 	.word	index@(_Z20run_gaussian_averagePfS_S_S_)
        /*0008*/ 	.word	0x00000018


	//----- nvinfo : EIATTR_FRAME_SIZE
	.align		4
.L_1:
        /*000c*/ 	.byte	0x04, 0x11
        /*000e*/ 	.short	(.L_3 - .L_2)
	.align		4
.L_2:
        /*0010*/ 	.word	index@($__internal_0_$__cuda_sm3x_div_rn_noftz_f32_slowpath)
        /*0014*/ 	.word	0x00000000


	//----- nvinfo : EIATTR_FRAME_SIZE
	.align		4
.L_3:
        /*0018*/ 	.byte	0x04, 0x11
        /*001a*/ 	.short	(.L_5 - .L_4)
	.align		4
.L_4:
        /*001c*/ 	.word	index@(_Z20run_gaussian_averagePfS_S_S_)
        /*0020*/ 	.word	0x00000000


	//----- nvinfo : EIATTR_MIN_STACK_SIZE
	.align		4
.L_5:
        /*0024*/ 	.byte	0x04, 0x12
        /*0026*/ 	.short	(.L_7 - .L_6)
	.align		4
.L_6:
        /*0028*/ 	.word	index@(_Z20run_gaussian_averagePfS_S_S_)
        /*002c*/ 	.word	0x00000000
.L_7:


//--------------------- .nv.compat                --------------------------
	.section	.nv.compat,"",@"SHT_CUDA_COMPAT_INFO"
	.align	4
        /*0000*/ 	.byte	0x02, 0x09, 0x00, 0x00, 0x02, 0x02, 0x01, 0x00, 0x02, 0x05, 0x05, 0x00, 0x03, 0x07, 0x01, 0x01
        /*0010*/ 	.byte	0x02, 0x03, 0x00, 0x00, 0x02, 0x06, 0x01, 0x00, 0x04, 0x0b, 0x08, 0x00, 0x01, 0x00, 0x00, 0x00
        /*0020*/ 	.byte	0x00, 0x00, 0x00, 0x00


//--------------------- .nv.info._Z20run_gaussian_averagePfS_S_S_ --------------------------
	.section	.nv.info._Z20run_gaussian_averagePfS_S_S_,"",@"SHT_CUDA_INFO"
	.sectionflags	@""
	.align	4


	//----- nvinfo : EIATTR_CUDA_API_VERSION
	.align		4
        /*0000*/ 	.byte	0x04, 0x37
        /*0002*/ 	.short	(.L_9 - .L_8)
.L_8:
        /*0004*/ 	.word	0x00000082


	//----- nvinfo : EIATTR_KPARAM_INFO
	.align		4
.L_9:
        /*0008*/ 	.byte	0x04, 0x17
        /*000a*/ 	.short	(.L_11 - .L_10)
.L_10:
        /*000c*/ 	.word	0x00000000
        /*0010*/ 	.short	0x0003
        /*0012*/ 	.short	0x0018
        /*0014*/ 	.byte	0x00, 0xf5, 0x21, 0x00


	//----- nvinfo : EIATTR_KPARAM_INFO
	.align		4
.L_11:
        /*0018*/ 	.byte	0x04, 0x17
        /*001a*/ 	.short	(.L_13 - .L_12)
.L_12:
        /*001c*/ 	.word	0x00000000
        /*0020*/ 	.short	0x0002
        /*0022*/ 	.short	0x0010
        /*0024*/ 	.byte	0x00, 0xf5, 0x21, 0x00


	//----- nvinfo : EIATTR_KPARAM_INFO
	.align		4
.L_13:
        /*0028*/ 	.byte	0x04, 0x17
        /*002a*/ 	.short	(.L_15 - .L_14)
.L_14:
        /*002c*/ 	.word	0x00000000
        /*0030*/ 	.short	0x0001
        /*0032*/ 	.short	0x0008
        /*0034*/ 	.byte	0x00, 0xf5, 0x21, 0x00


	//----- nvinfo : EIATTR_KPARAM_INFO
	.align		4
.L_15:
        /*0038*/ 	.byte	0x04, 0x17
        /*003a*/ 	.short	(.L_17 - .L_16)
.L_16:
        /*003c*/ 	.word	0x00000000
        /*0040*/ 	.short	0x0000
        /*0042*/ 	.short	0x0000
        /*0044*/ 	.byte	0x00, 0xf5, 0x21, 0x00


	//----- nvinfo : EIATTR_SPARSE_MMA_MASK
	.align		4
.L_17:
        /*0048*/ 	.byte	0x03, 0x50
        /*004a*/ 	.short	0x0000


	//----- nvinfo : EIATTR_MAXREG_COUNT
	.align		4
        /*004c*/ 	.byte	0x03, 0x1b
        /*004e*/ 	.short	0x00ff


	//----- nvinfo : EIATTR_MERCURY_ISA_VERSION
	.align		4
        /*0050*/ 	.byte	0x03, 0x5f
        /*0052*/ 	.short	0x0101


	//----- nvinfo : EIATTR_VRC_CTA_INIT_COUNT
	.align		4
        /*0054*/ 	.byte	0x02, 0x4a
	.zero		1
	.zero		1


	//----- nvinfo : EIATTR_EXIT_INSTR_OFFSETS
	.align		4
        /*0058*/ 	.byte	0x04, 0x1c
        /*005a*/ 	.short	(.L_19 - .L_18)


	//   ....[0]....
.L_18:
        /*005c*/ 	.word	0x00000060


	//   ....[1]....
        /*0060*/ 	.word	0x00000410


	//----- nvinfo : EIATTR_CRS_STACK_SIZE
	.align		4
.L_19:
        /*0064*/ 	.byte	0x04, 0x1e
        /*0066*/ 	.short	(.L_21 - .L_20)
.L_20:
        /*0068*/ 	.word	0x00000000


	//----- nvinfo : EIATTR_CBANK_PARAM_SIZE
	.align		4
.L_21:
        /*006c*/ 	.byte	0x03, 0x19
        /*006e*/ 	.short	0x0020


	//----- nvinfo : EIATTR_PARAM_CBANK
	.align		4
        /*0070*/ 	.byte	0x04, 0x0a
        /*0072*/ 	.short	(.L_23 - .L_22)
	.align		4
.L_22:
        /*0074*/ 	.word	index@(.nv.constant0._Z20run_gaussian_averagePfS_S_S_)
        /*0078*/ 	.short	0x0380
        /*007a*/ 	.short	0x0020


	//----- nvinfo : EIATTR_SW_WAR
	.align		4
.L_23:
        /*007c*/ 	.byte	0x04, 0x36
        /*007e*/ 	.short	(.L_25 - .L_24)
.L_24:
        /*0080*/ 	.word	0x00000008
.L_25:


//--------------------- .nv.callgraph             --------------------------
	.section	.nv.callgraph,"",@"SHT_CUDA_CALLGRAPH"
	.align	4
	.sectionentsize	8
	.align		4
        /*0000*/ 	.word	0x00000000
	.align		4
        /*0004*/ 	.word	0xffffffff
	.align		4
        /*0008*/ 	.word	0x00000000
	.align		4
        /*000c*/ 	.word	0xfffffffe
	.align		4
        /*0010*/ 	.word	0x00000000
	.align		4
        /*0014*/ 	.word	0xfffffffd
	.align		4
        /*0018*/ 	.word	0x00000000
	.align		4
        /*001c*/ 	.word	0xfffffffc


//--------------------- .text._Z20run_gaussian_averagePfS_S_S_ --------------------------
	.section	.text._Z20run_gaussian_averagePfS_S_S_,"ax",@progbits
	.align	128
        .global         _Z20run_gaussian_averagePfS_S_S_
        .type           _Z20run_gaussian_averagePfS_S_S_,@function
        .size           _Z20run_gaussian_averagePfS_S_S_,(.L_x_18 - _Z20run_gaussian_averagePfS_S_S_)
        .other          _Z20run_gaussian_averagePfS_S_S_,@"STO_CUDA_ENTRY STV_DEFAULT"
_Z20run_gaussian_averagePfS_S_S_:
.text._Z20run_gaussian_averagePfS_S_S_:
[----:B------:R-:W-:Y:S01]  /*0000*/  LDC R1, c[0x0][0x37c] ;  /* 0x0000df00ff017b82 */ /* 0x000fe20000000800 */
[----:B------:R-:W0:Y:S07]  /*0010*/  S2R R10, SR_TID.X ;  /* 0x00000000000a7919 */ /* 0x000e2e0000002100 */
[----:B------:R-:W0:Y:S08]  /*0020*/  S2UR UR4, SR_CTAID.X ;  /* 0x00000000000479c3 */ /* 0x000e300000002500 */
[----:B------:R-:W0:Y:S02]  /*0030*/  LDC R3, c[0x0][0x360] ;  /* 0x0000d800ff037b82 */ /* 0x000e240000000800 */
[----:B0-----:R-:W-:-:S05]  /*0040*/  IMAD R10, R3, UR4, R10 ;  /* 0x00000004030a7c24 */ /* 0x001fca000f8e020a */
[----:B------:R-:W-:-:S13]  /*0050*/  ISETP.GT.AND P0, PT, R10, 0x1fa3ff, PT ;  /* 0x001fa3ff0a00780c */ /* 0x000fda0003f04270 */
[----:B------:R-:W-:Y:S05]  /*0060*/  @P0 EXIT ;  /* 0x000000000000094d */ /* 0x000fea0003800000 */
[----:B------:R-:W0:Y:S01]  /*0070*/  LDC.64 R8, c[0x0][0x390] ;  /* 0x0000e400ff087b82 */ /* 0x000e220000000a00 */
[----:B------:R-:W1:Y:S07]  /*0080*/  LDCU.64 UR4, c[0x0][0x358] ;  /* 0x00006b00ff0477ac */ /* 0x000e6e0008000a00 */
[----:B------:R-:W2:Y:S08]  /*0090*/  LDC.64 R6, c[0x0][0x380] ;  /* 0x0000e000ff067b82 */ /* 0x000eb00000000a00 */
[----:B------:R-:W3:Y:S01]  /*00a0*/  LDC.64 R4, c[0x0][0x388] ;  /* 0x0000e200ff047b82 */ /* 0x000ee20000000a00 */
[----:B0-----:R-:W-:-:S05]  /*00b0*/  IMAD.WIDE R8, R10, 0x4, R8 ;  /* 0x000000040a087825 */ /* 0x001fca00078e0208 */
[----:B-1----:R-:W4:Y:S01]  /*00c0*/  LDG.E R3, desc[UR4][R8.64] ;  /* 0x0000000408037981 */ /* 0x002f22000c1e1900 */
[----:B--2---:R-:W-:-:S05]  /*00d0*/  IMAD.WIDE R6, R10, 0x4, R6 ;  /* 0x000000040a067825 */ /* 0x004fca00078e0206 */
[----:B------:R-:W2:Y:S01]  /*00e0*/  LDG.E R11, desc[UR4][R6.64] ;  /* 0x00000004060b7981 */ /* 0x000ea2000c1e1900 */
[----:B---3--:R-:W-:-:S05]  /*00f0*/  IMAD.WIDE R4, R10, 0x4, R4 ;  /* 0x000000040a047825 */ /* 0x008fca00078e0204 */
[----:B------:R-:W2:Y:S01]  /*0100*/  LDG.E R12, desc[UR4][R4.64] ;  /* 0x00000004040c7981 */ /* 0x000ea2000c1e1900 */
[----:B------:R-:W-:Y:S01]  /*0110*/  BSSY.RECONVERGENT B0, `(.L_x_0) ;  /* 0x000000e000007945 */ /* 0x000fe20003800200 */
[----:B----4-:R-:W0:Y:S01]  /*0120*/  MUFU.RCP R2, R3 ;  /* 0x0000000300027308 */ /* 0x010e220000001000 */
[----:B--2---:R-:W-:Y:S01]  /*0130*/  FADD R0, R11, -R12 ;  /* 0x8000000c0b007221 */ /* 0x004fe20000000000 */
[----:B0-----:R-:W-:-:S06]  /*0140*/  FFMA R13, -R3, R2, 1 ;  /* 0x3f800000030d7423 */ /* 0x001fcc0000000102 */
[----:B------:R-:W0:Y:S01]  /*0150*/  FCHK P0, |R0|, R3 ;  /* 0x0000000300007302 */ /* 0x000e220000000200 */
[----:B------:R-:W-:-:S04]  /*0160*/  FFMA R15, R2, R13, R2 ;  /* 0x0000000d020f7223 */ /* 0x000fc80000000002 */
[----:B------:R-:W-:-:S04]  /*0170*/  FFMA R2, |R0|, R15, RZ ;  /* 0x0000000f00027223 */ /* 0x000fc800000002ff */
[----:B------:R-:W-:Y:S01]  /*0180*/  FFMA R14, -R3, R2, |R0| ;  /* 0x00000002030e7223 */ /* 0x000fe20000000500 */
[----:B------:R-:W-:-:S03]  /*0190*/  IMAD.MOV.U32 R13, RZ, RZ, R3 ;  /* 0x000000ffff0d7224 */ /* 0x000fc600078e0003 */
[----:B------:R-:W-:Y:S01]  /*01a0*/  FFMA R2, R15, R14, R2 ;  /* 0x0000000e0f027223 */ /* 0x000fe20000000002 */
[----:B0-----:R-:W-:Y:S06]  /*01b0*/  @!P0 BRA `(.L_x_1) ;  /* 0x00000000000c8947 */ /* 0x001fec0003800000 */
[----:B------:R-:W-:Y:S01]  /*01c0*/  FADD R2, |R0|, -RZ ;  /* 0x800000ff00027221 */ /* 0x000fe20000000200 */
[----:B------:R-:W-:-:S07]  /*01d0*/  MOV R14, 0x1f0 ;  /* 0x000001f0000e7802 */ /* 0x000fce0000000f00 */
[----:B------:R-:W-:Y:S05]  /*01e0*/  CALL.REL.NOINC `($__internal_0_$__cuda_sm3x_div_rn_noftz_f32_slowpath) ;  /* 0x00000000008c7944 */ /* 0x000fea0003c00000 */
.L_x_1:
[----:B------:R-:W-:Y:S05]  /*01f0*/  BSYNC.RECONVERGENT B0 ;  /* 0x0000000000007941 */ /* 0x000fea0003800200 */
.L_x_0:
[----:B------:R-:W-:Y:S01]  /*0200*/  FSETP.GEU.AND P0, PT, R2, 2.5, PT ;  /* 0x402000000200780b */ /* 0x000fe20003f0e000 */
[----:B------:R-:W-:-:S12]  /*0210*/  BSSY.RECONVERGENT B0, `(.L_x_2) ;  /* 0x000000c000007945 */ /* 0x000fd80003800200 */
[----:B------:R-:W-:Y:S05]  /*0220*/  @P0 BRA `(.L_x_3) ;  /* 0x0000000000280947 */ /* 0x000fea0003800000 */
[----:B------:R-:W-:-:S04]  /*0230*/  FMUL R12, R12, 0.99000000953674316406 ;  /* 0x3f7d70a40c0c7820 */ /* 0x000fc80000400000 */
[----:B------:R-:W-:-:S05]  /*0240*/  FFMA R3, R11, 0.0099999997764825820923, R12 ;  /* 0x3c23d70a0b037823 */ /* 0x000fca000000000c */
[----:B------:R0:W-:Y:S04]  /*0250*/  STG.E desc[UR4][R4.64], R3 ;  /* 0x0000000304007986 */ /* 0x0001e8000c101904 */
[----:B------:R-:W2:Y:S01]  /*0260*/  LDG.E R13, desc[UR4][R8.64] ;  /* 0x00000004080d7981 */ /* 0x000ea2000c1e1900 */
[----:B------:R-:W-:-:S04]  /*0270*/  FMUL R0, R0, R0 ;  /* 0x0000000000007220 */ /* 0x000fc80000400000 */
[----:B------:R-:W-:-:S04]  /*0280*/  FMUL R0, R0, 0.0099999997764825820923 ;  /* 0x3c23d70a00007820 */ /* 0x000fc80000400000 */
[----:B--2---:R-:W-:-:S05]  /*0290*/  FFMA R13, R13, 0.99000000953674316406, R0 ;  /* 0x3f7d70a40d0d7823 */ /* 0x004fca0000000000 */
[----:B------:R0:W-:Y:S04]  /*02a0*/  STG.E desc[UR4][R8.64], R13 ;  /* 0x0000000d08007986 */ /* 0x0001e8000c101904 */
[----:B------:R0:W5:Y:S04]  /*02b0*/  LDG.E R11, desc[UR4][R6.64] ;  /* 0x00000004060b7981 */ /* 0x000168000c1e1900 */
[----:B------:R0:W5:Y:S02]  /*02c0*/  LDG.E R12, desc[UR4][R4.64] ;  /* 0x00000004040c7981 */ /* 0x000164000c1e1900 */
.L_x_3:
[----:B------:R-:W-:Y:S05]  /*02d0*/  BSYNC.RECONVERGENT B0 ;  /* 0x0000000000007941 */ /* 0x000fea0003800200 */
.L_x_2:
[----:B------:R-:W0:Y:S01]  /*02e0*/  MUFU.RCP R0, R13 ;  /* 0x0000000d00007308 */ /* 0x000e220000001000 */
[----:B-----5:R-:W-:Y:S01]  /*02f0*/  FADD R2, -R12, R11 ;  /* 0x0000000b0c027221 */ /* 0x020fe20000000100 */
[----:B------:R-:W-:Y:S06]  /*0300*/  BSSY.RECONVERGENT B0, `(.L_x_4) ;  /* 0x000000d000007945 */ /* 0x000fec0003800200 */
[----:B------:R-:W1:Y:S01]  /*0310*/  FCHK P0, |R2|, R13 ;  /* 0x0000000d02007302 */ /* 0x000e620000000200 */
[----:B0-----:R-:W-:-:S04]  /*0320*/  FFMA R3, R0, -R13, 1 ;  /* 0x3f80000000037423 */ /* 0x001fc8000000080d */
[----:B------:R-:W-:-:S04]  /*0330*/  FFMA R3, R0, R3, R0 ;  /* 0x0000000300037223 */ /* 0x000fc80000000000 */
[----:B------:R-:W-:-:S04]  /*0340*/  FFMA R0, |R2|, R3, RZ ;  /* 0x0000000302007223 */ /* 0x000fc800000002ff */
[----:B------:R-:W-:-:S04]  /*0350*/  FFMA R4, R0, -R13, |R2| ;  /* 0x8000000d00047223 */ /* 0x000fc80000000402 */
[----:B------:R-:W-:Y:S01]  /*0360*/  FFMA R5, R3, R4, R0 ;  /* 0x0000000403057223 */ /* 0x000fe20000000000 */
[----:B-1----:R-:W-:Y:S06]  /*0370*/  @!P0 BRA `(.L_x_5) ;  /* 0x0000000000148947 */ /* 0x002fec0003800000 */
[----:B------:R-:W-:Y:S01]  /*0380*/  FADD R2, |R2|, -RZ ;  /* 0x800000ff02027221 */ /* 0x000fe20000000200 */
[----:B------:R-:W-:Y:S01]  /*0390*/  IMAD.MOV.U32 R3, RZ, RZ, R13 ;  /* 0x000000ffff037224 */ /* 0x000fe200078e000d */
[----:B------:R-:W-:-:S07]  /*03a0*/  MOV R14, 0x3c0 ;  /* 0x000003c0000e7802 */ /* 0x000fce0000000f00 */
[----:B------:R-:W-:Y:S05]  /*03b0*/  CALL.REL.NOINC `($__internal_0_$__cuda_sm3x_div_rn_noftz_f32_slowpath) ;  /* 0x0000000000187944 */ /* 0x000fea0003c00000 */
[----:B------:R-:W-:-:S07]  /*03c0*/  IMAD.MOV.U32 R5, RZ, RZ, R2 ;  /* 0x000000ffff057224 */ /* 0x000fce00078e0002 */
.L_x_5:
[----:B------:R-:W-:Y:S05]  /*03d0*/  BSYNC.RECONVERGENT B0 ;  /* 0x0000000000007941 */ /* 0x000fea0003800200 */
.L_x_4:
[----:B------:R-:W0:Y:S02]  /*03e0*/  LDC.64 R2, c[0x0][0x398] ;  /* 0x0000e600ff027b82 */ /* 0x000e240000000a00 */
[----:B0-----:R-:W-:-:S05]  /*03f0*/  IMAD.WIDE R10, R10, 0x4, R2 ;  /* 0x000000040a0a7825 */ /* 0x001fca00078e0202 */
[----:B------:R-:W-:Y:S01]  /*0400*/  STG.E desc[UR4][R10.64], R5 ;  /* 0x000000050a007986 */ /* 0x000fe2000c101904 */
[----:B------:R-:W-:Y:S05]  /*0410*/  EXIT ;  /* 0x000000000000794d */ /* 0x000fea0003800000 */
        .weak           $__internal_0_$__cuda_sm3x_div_rn_noftz_f32_slowpath
        .type           $__internal_0_$__cuda_sm3x_div_rn_noftz_f32_slowpath,@function
        .size           $__internal_0_$__cuda_sm3x_div_rn_noftz_f32_slowpath,(.L_x_18 - $__internal_0_$__cuda_sm3x_div_rn_noftz_f32_slowpath)
$__internal_0_$__cuda_sm3x_div_rn_noftz_f32_slowpath:
[----:B------:R-:W-:Y:S01]  /*0420*/  SHF.R.U32.HI R15, RZ, 0x17, R3 ;  /* 0x00000017ff0f7819 */ /* 0x000fe20000011603 */
[----:B------:R-:W-:Y:S01]  /*0430*/  BSSY.RECONVERGENT B1, `(.L_x_6) ;  /* 0x0000062000017945 */ /* 0x000fe20003800200 */
[----:B------:R-:W-:Y:S02]  /*0440*/  SHF.R.U32.HI R16, RZ, 0x17, R2 ;  /* 0x00000017ff107819 */ /* 0x000fe40000011602 */
[----:B------:R-:W-:Y:S02]  /*0450*/  LOP3.LUT R15, R15, 0xff, RZ, 0xc0, !PT ;  /* 0x000000ff0f0f7812 */ /* 0x000fe400078ec0ff */
[----:B------:R-:W-:-:S03]  /*0460*/  LOP3.LUT R17, R16, 0xff, RZ, 0xc0, !PT ;  /* 0x000000ff10117812 */ /* 0x000fc600078ec0ff */
[----:B------:R-:W-:Y:S01]  /*0470*/  VIADD R19, R15, 0xffffffff ;  /* 0xffffffff0f137836 */ /* 0x000fe20000000000 */
[----:B------:R-:W-:-:S04]  /*0480*/  IADD3 R18, PT, PT, R17, -0x1, RZ ;  /* 0xffffffff11127810 */ /* 0x000fc80007ffe0ff */
[----:B------:R-:W-:-:S04]  /*0490*/  ISETP.GT.U32.AND P0, PT, R19, 0xfd, PT ;  /* 0x000000fd1300780c */ /* 0x000fc80003f04070 */
[----:B------:R-:W-:-:S13]  /*04a0*/  ISETP.GT.U32.OR P0, PT, R18, 0xfd, P0 ;  /* 0x000000fd1200780c */ /* 0x000fda0000704470 */
[----:B------:R-:W-:Y:S01]  /*04b0*/  @!P0 IMAD.MOV.U32 R16, RZ, RZ, RZ ;  /* 0x000000ffff108224 */ /* 0x000fe200078e00ff */
[----:B------:R-:W-:Y:S06]  /*04c0*/  @!P0 BRA `(.L_x_7) ;  /* 0x00000000005c8947 */ /* 0x000fec0003800000 */
[----:B------:R-:W-:Y:S02]  /*04d0*/  FSETP.GTU.FTZ.AND P0, PT, |R2|, +INF , PT ;  /* 0x7f8000000200780b */ /* 0x000fe40003f1c200 */
[----:B------:R-:W-:-:S04]  /*04e0*/  FSETP.GTU.FTZ.AND P1, PT, |R3|, +INF , PT ;  /* 0x7f8000000300780b */ /* 0x000fc80003f3c200 */
[----:B------:R-:W-:-:S13]  /*04f0*/  PLOP3.LUT P0, PT, P0, P1, PT, 0xf8, 0x8f ;  /* 0x00000000008f781c */ /* 0x000fda0000703f70 */
[----:B------:R-:W-:Y:S05]  /*0500*/  @P0 BRA `(.L_x_8) ;  /* 0x00000004004c0947 */ /* 0x000fea0003800000 */
[----:B------:R-:W-:-:S13]  /*0510*/  LOP3.LUT P0, RZ, R3, 0x7fffffff, R2, 0xc8, !PT ;  /* 0x7fffffff03ff7812 */ /* 0x000fda000780c802 */
[----:B------:R-:W-:Y:S05]  /*0520*/  @!P0 BRA `(.L_x_9) ;  /* 0x00000004003c8947 */ /* 0x000fea0003800000 */
[C---:B------:R-:W-:Y:S02]  /*0530*/  FSETP.NEU.FTZ.AND P2, PT, |R2|.reuse, +INF , PT ;  /* 0x7f8000000200780b */ /* 0x040fe40003f5d200 */
[----:B------:R-:W-:Y:S02]  /*0540*/  FSETP.NEU.FTZ.AND P1, PT, |R3|, +INF , PT ;  /* 0x7f8000000300780b */ /* 0x000fe40003f3d200 */
[----:B------:R-:W-:-:S11]  /*0550*/  FSETP.NEU.FTZ.AND P0, PT, |R2|, +INF , PT ;  /* 0x7f8000000200780b */ /* 0x000fd60003f1d200 */
[----:B------:R-:W-:Y:S05]  /*0560*/  @!P1 BRA !P2, `(.L_x_9) ;  /* 0x00000004002c9947 */ /* 0x000fea0005000000 */
[----:B------:R-:W-:-:S04]  /*0570*/  LOP3.LUT P2, RZ, R2, 0x7fffffff, RZ, 0xc0, !PT ;  /* 0x7fffffff02ff7812 */ /* 0x000fc8000784c0ff */
[----:B------:R-:W-:-:S13]  /*0580*/  PLOP3.LUT P1, PT, P1, P2, PT, 0x2f, 0xf2 ;  /* 0x0000000000f2781c */ /* 0x000fda0000f24577 */
[----:B------:R-:W-:Y:S05]  /*0590*/  @P1 BRA `(.L_x_10) ;  /* 0x0000000400181947 */ /* 0x000fea0003800000 */
[----:B------:R-:W-:-:S04]  /*05a0*/  LOP3.LUT P1, RZ, R3, 0x7fffffff, RZ, 0xc0, !PT ;  /* 0x7fffffff03ff7812 */ /* 0x000fc8000782c0ff */
[----:B------:R-:W-:-:S13]  /*05b0*/  PLOP3.LUT P0, PT, P0, P1, PT, 0x2f, 0xf2 ;  /* 0x0000000000f2781c */ /* 0x000fda0000702577 */
[----:B------:R-:W-:Y:S05]  /*05c0*/  @P0 BRA `(.L_x_11) ;  /* 0x0000000400000947 */ /* 0x000fea0003800000 */
[----:B------:R-:W-:Y:S02]  /*05d0*/  ISETP.GE.AND P0, PT, R18, RZ, PT ;  /* 0x000000ff1200720c */ /* 0x000fe40003f06270 */
[----:B------:R-:W-:-:S11]  /*05e0*/  ISETP.GE.AND P1, PT, R19, RZ, PT ;  /* 0x000000ff1300720c */ /* 0x000fd60003f26270 */
[----:B------:R-:W-:Y:S02]  /*05f0*/  @P0 IMAD.MOV.U32 R16, RZ, RZ, RZ ;  /* 0x000000ffff100224 */ /* 0x000fe400078e00ff */
[----:B------:R-:W-:Y:S01]  /*0600*/  @!P0 FFMA R2, R2, 1.84467440737095516160e+19, RZ ;  /* 0x5f80000002028823 */ /* 0x000fe200000000ff */
[----:B------:R-:W-:Y:S02]  /*0610*/  @!P0 IMAD.MOV.U32 R16, RZ, RZ, -0x40 ;  /* 0xffffffc0ff108424 */ /* 0x000fe400078e00ff */
[----:B------:R-:W-:-:S03]  /*0620*/  @!P1 FFMA R3, R3, 1.84467440737095516160e+19, RZ ;  /* 0x5f80000003039823 */ /* 0x000fc600000000ff */
[----:B------:R-:W-:-:S07]  /*0630*/  @!P1 IADD3 R16, PT, PT, R16, 0x40, RZ ;  /* 0x0000004010109810 */ /* 0x000fce0007ffe0ff */
.L_x_7:
[----:B------:R-:W-:Y:S01]  /*0640*/  LEA R18, R15, 0xc0800000, 0x17 ;  /* 0xc08000000f127811 */ /* 0x000fe200078eb8ff */
[----:B------:R-:W-:Y:S01]  /*0650*/  VIADD R17, R17, 0xffffff81 ;  /* 0xffffff8111117836 */ /* 0x000fe20000000000 */
[----:B------:R-:W-:Y:S03]  /*0660*/  BSSY.RECONVERGENT B2, `(.L_x_12) ;  /* 0x0000035000027945 */ /* 0x000fe60003800200 */
[----:B------:R-:W-:Y:S02]  /*0670*/  IMAD.IADD R19, R3, 0x1, -R18 ;  /* 0x0000000103137824 */ /* 0x000fe400078e0a12 */
[C---:B------:R-:W-:Y:S01]  /*0680*/  IMAD R2, R17.reuse, -0x800000, R2 ;  /* 0xff80000011027824 */ /* 0x040fe200078e0202 */
[----:B------:R-:W-:Y:S01]  /*0690*/  IADD3 R17, PT, PT, R17, 0x7f, -R15 ;  /* 0x0000007f11117810 */ /* 0x000fe20007ffe80f */
[----:B------:R-:W0:Y:S01]  /*06a0*/  MUFU.RCP R3, R19 ;  /* 0x0000001300037308 */ /* 0x000e220000001000 */
[----:B------:R-:W-:-:S03]  /*06b0*/  FADD.FTZ R21, -R19, -RZ ;  /* 0x800000ff13157221 */ /* 0x000fc60000010100 */
[----:B------:R-:W-:Y:S02]  /*06c0*/  IMAD.IADD R17, R17, 0x1, R16 ;  /* 0x0000000111117824 */ /* 0x000fe400078e0210 */
[----:B0-----:R-:W-:-:S04]  /*06d0*/  FFMA R18, R3, R21, 1 ;  /* 0x3f80000003127423 */ /* 0x001fc80000000015 */
[----:B------:R-:W-:-:S04]  /*06e0*/  FFMA R3, R3, R18, R3 ;  /* 0x0000001203037223 */ /* 0x000fc80000000003 */
[----:B------:R-:W-:-:S04]  /*06f0*/  FFMA R18, R2, R3, RZ ;  /* 0x0000000302127223 */ /* 0x000fc800000000ff */
[----:B------:R-:W-:-:S04]  /*0700*/  FFMA R20, R21, R18, R2 ;  /* 0x0000001215147223 */ /* 0x000fc80000000002 */
[----:B------:R-:W-:-:S04]  /*0710*/  FFMA R18, R3, R20, R18 ;  /* 0x0000001403127223 */ /* 0x000fc80000000012 */
[----:B------:R-:W-:-:S04]  /*0720*/  FFMA R21, R21, R18, R2 ;  /* 0x0000001215157223 */ /* 0x000fc80000000002 */
[----:B------:R-:W-:-:S05]  /*0730*/  FFMA R2, R3, R21, R18 ;  /* 0x0000001503027223 */ /* 0x000fca0000000012 */
[----:B------:R-:W-:-:S04]  /*0740*/  SHF.R.U32.HI R15, RZ, 0x17, R2 ;  /* 0x00000017ff0f7819 */ /* 0x000fc80000011602 */
[----:B------:R-:W-:-:S04]  /*0750*/  LOP3.LUT R15, R15, 0xff, RZ, 0xc0, !PT ;  /* 0x000000ff0f0f7812 */ /* 0x000fc800078ec0ff */
[----:B------:R-:W-:-:S05]  /*0760*/  IADD3 R19, PT, PT, R15, R17, RZ ;  /* 0x000000110f137210 */ /* 0x000fca0007ffe0ff */
[----:B------:R-:W-:-:S05]  /*0770*/  VIADD R15, R19, 0xffffffff ;  /* 0xffffffff130f7836 */ /* 0x000fca0000000000 */
[----:B------:R-:W-:-:S13]  /*0780*/  ISETP.GE.U32.AND P0, PT, R15, 0xfe, PT ;  /* 0x000000fe0f00780c */ /* 0x000fda0003f06070 */
[----:B------:R-:W-:Y:S05]  /*0790*/  @!P0 BRA `(.L_x_13) ;  /* 0x0000000000808947 */ /* 0x000fea0003800000 */
[----:B------:R-:W-:-:S13]  /*07a0*/  ISETP.GT.AND P0, PT, R19, 0xfe, PT ;  /* 0x000000fe1300780c */ /* 0x000fda0003f04270 */
[----:B------:R-:W-:Y:S05]  /*07b0*/  @P0 BRA `(.L_x_14) ;  /* 0x00000000006c0947 */ /* 0x000fea0003800000 */
[----:B------:R-:W-:-:S13]  /*07c0*/  ISETP.GE.AND P0, PT, R19, 0x1, PT ;  /* 0x000000011300780c */ /* 0x000fda0003f06270 */
[----:B------:R-:W-:Y:S05]  /*07d0*/  @P0 BRA `(.L_x_15) ;  /* 0x0000000000740947 */ /* 0x000fea0003800000 */
[----:B------:R-:W-:Y:S02]  /*07e0*/  ISETP.GE.AND P0, PT, R19, -0x18, PT ;  /* 0xffffffe81300780c */ /* 0x000fe40003f06270 */
[----:B------:R-:W-:-:S11]  /*07f0*/  LOP3.LUT R2, R2, 0x80000000, RZ, 0xc0, !PT ;  /* 0x8000000002027812 */ /* 0x000fd600078ec0ff */
[----:B------:R-:W-:Y:S05]  /*0800*/  @!P0 BRA `(.L_x_15) ;  /* 0x0000000000688947 */ /* 0x000fea0003800000 */
[-CC-:B------:R-:W-:Y:S01]  /*0810*/  FFMA.RZ R15, R3, R21.reuse, R18.reuse ;  /* 0x00000015030f7223 */ /* 0x180fe2000000c012 */
[----:B------:R-:W-:Y:S01]  /*0820*/  IMAD.MOV R17, RZ, RZ, -R19 ;  /* 0x000000ffff117224 */ /* 0x000fe200078e0a13 */
[C---:B------:R-:W-:Y:S02]  /*0830*/  ISETP.NE.AND P2, PT, R19.reuse, RZ, PT ;  /* 0x000000ff1300720c */ /* 0x040fe40003f45270 */
[----:B------:R-:W-:Y:S02]  /*0840*/  ISETP.NE.AND P1, PT, R19, RZ, PT ;  /* 0x000000ff1300720c */ /* 0x000fe40003f25270 */
[----:B------:R-:W-:Y:S01]  /*0850*/  LOP3.LUT R16, R15, 0x7fffff, RZ, 0xc0, !PT ;  /* 0x007fffff0f107812 */ /* 0x000fe200078ec0ff */
[CCC-:B------:R-:W-:Y:S01]  /*0860*/  FFMA.RP R15, R3.reuse, R21.reuse, R18.reuse ;  /* 0x00000015030f7223 */ /* 0x1c0fe20000008012 */
[----:B------:R-:W-:Y:S01]  /*0870*/  FFMA.RM R18, R3, R21, R18 ;  /* 0x0000001503127223 */ /* 0x000fe20000004012 */
[----:B------:R-:W-:Y:S01]  /*0880*/  VIADD R3, R19, 0x20 ;  /* 0x0000002013037836 */ /* 0x000fe20000000000 */
[----:B------:R-:W-:-:S03]  /*0890*/  LOP3.LUT R16, R16, 0x800000, RZ, 0xfc, !PT ;  /* 0x0080000010107812 */ /* 0x000fc600078efcff */
[----:B------:R-:W-:Y:S02]  /*08a0*/  FSETP.NEU.FTZ.AND P0, PT, R15, R18, PT ;  /* 0x000000120f00720b */ /* 0x000fe40003f1d000 */
[----:B------:R-:W-:Y:S02]  /*08b0*/  SHF.L.U32 R3, R16, R3, RZ ;  /* 0x0000000310037219 */ /* 0x000fe400000006ff */
[----:B------:R-:W-:Y:S02]  /*08c0*/  SEL R15, R17, RZ, P2 ;  /* 0x000000ff110f7207 */ /* 0x000fe40001000000 */
[----:B------:R-:W-:Y:S02]  /*08d0*/  ISETP.NE.AND P1, PT, R3, RZ, P1 ;  /* 0x000000ff0300720c */ /* 0x000fe40000f25270 */
[----:B------:R-:W-:Y:S02]  /*08e0*/  SHF.R.U32.HI R15, RZ, R15, R16 ;  /* 0x0000000fff0f7219 */ /* 0x000fe40000011610 */
[----:B------:R-:W-:-:S02]  /*08f0*/  PLOP3.LUT P0, PT, P0, P1, PT, 0xf8, 0x8f ;  /* 0x00000000008f781c */ /* 0x000fc40000703f70 */
[----:B------:R-:W-:Y:S02]  /*0900*/  SHF.R.U32.HI R16, RZ, 0x1, R15 ;  /* 0x00000001ff107819 */ /* 0x000fe4000001160f */
[----:B------:R-:W-:-:S04]  /*0910*/  SEL R3, RZ, 0x1, !P0 ;  /* 0x00000001ff037807 */ /* 0x000fc80004000000 */
[----:B------:R-:W-:-:S04]  /*0920*/  LOP3.LUT R18, R3, 0x1, R16, 0xf8, !PT ;  /* 0x0000000103127812 */ /* 0x000fc800078ef810 */
[----:B------:R-:W-:-:S04]  /*0930*/  LOP3.LUT R15, R18, R15, RZ, 0xc0, !PT ;  /* 0x0000000f120f7212 */ /* 0x000fc800078ec0ff */
[----:B------:R-:W-:-:S04]  /*0940*/  IADD3 R15, PT, PT, R16, R15, RZ ;  /* 0x0000000f100f7210 */ /* 0x000fc80007ffe0ff */
[----:B------:R-:W-:Y:S01]  /*0950*/  LOP3.LUT R2, R15, R2, RZ, 0xfc, !PT ;  /* 0x000000020f027212 */ /* 0x000fe200078efcff */
[----:B------:R-:W-:Y:S06]  /*0960*/  BRA `(.L_x_15) ;  /* 0x0000000000107947 */ /* 0x000fec0003800000 */
.L_x_14:
[----:B------:R-:W-:-:S04]  /*0970*/  LOP3.LUT R2, R2, 0x80000000, RZ, 0xc0, !PT ;  /* 0x8000000002027812 */ /* 0x000fc800078ec0ff */
[----:B------:R-:W-:Y:S01]  /*0980*/  LOP3.LUT R2, R2, 0x7f800000, RZ, 0xfc, !PT ;  /* 0x7f80000002027812 */ /* 0x000fe200078efcff */
[----:B------:R-:W-:Y:S06]  /*0990*/  BRA `(.L_x_15) ;  /* 0x0000000000047947 */ /* 0x000fec0003800000 */
.L_x_13:
[----:B------:R-:W-:-:S07]  /*09a0*/  IMAD R2, R17, 0x800000, R2 ;  /* 0x0080000011027824 */ /* 0x000fce00078e0202 */
.L_x_15:
[----:B------:R-:W-:Y:S05]  /*09b0*/  BSYNC.RECONVERGENT B2 ;  /* 0x0000000000027941 */ /* 0x000fea0003800200 */
.L_x_12:
[----:B------:R-:W-:Y:S05]  /*09c0*/  BRA `(.L_x_16) ;  /* 0x0000000000207947 */ /* 0x000fea0003800000 */
.L_x_11:
[----:B------:R-:W-:-:S04]  /*09d0*/  LOP3.LUT R2, R3, 0x80000000, R2, 0x48, !PT ;  /* 0x8000000003027812 */ /* 0x000fc800078e4802 */
[----:B------:R-:W-:Y:S01]  /*09e0*/  LOP3.LUT R2, R2, 0x7f800000, RZ, 0xfc, !PT ;  /* 0x7f80000002027812 */ /* 0x000fe200078efcff */
[----:B------:R-:W-:Y:S06]  /*09f0*/  BRA `(.L_x_16) ;  /* 0x0000000000147947 */ /* 0x000fec0003800000 */
.L_x_10:
[----:B------:R-:W-:Y:S01]  /*0a00*/  LOP3.LUT R2, R3, 0x80000000, R2, 0x48, !PT ;  /* 0x8000000003027812 */ /* 0x000fe200078e4802 */
[----:B------:R-:W-:Y:S06]  /*0a10*/  BRA `(.L_x_16) ;  /* 0x00000000000c7947 */ /* 0x000fec0003800000 */
.L_x_9:
[----:B------:R-:W0:Y:S01]  /*0a20*/  MUFU.RSQ R2, -QNAN ;  /* 0xffc0000000027908 */ /* 0x000e220000001400 */
[----:B------:R-:W-:Y:S05]  /*0a30*/  BRA `(.L_x_16) ;  /* 0x0000000000047947 */ /* 0x000fea0003800000 */
.L_x_8:
[----:B------:R-:W-:-:S07]  /*0a40*/  FADD.FTZ R2, R2, R3 ;  /* 0x0000000302027221 */ /* 0x000fce0000010000 */
.L_x_16:
[----:B------:R-:W-:Y:S05]  /*0a50*/  BSYNC.RECONVERGENT B1 ;  /* 0x0000000000017941 */ /* 0x000fea0003800200 */
.L_x_6:
[----:B------:R-:W-:-:S04]  /*0a60*/  IMAD.MOV.U32 R15, RZ, RZ, 0x0 ;  /* 0x00000000ff0f7424 */ /* 0x000fc800078e00ff */
[----:B0-----:R-:W-:Y:S05]  /*0a70*/  RET.REL.NODEC R14 `(_Z20run_gaussian_averagePfS_S_S_) ;  /* 0xfffffff40e607950 */ /* 0x001fea0003c3ffff */
.L_x_17:
[----:B------:R-:W-:-:S00]  /*0a80*/  BRA `(.L_x_17) ;  /* 0xfffffffc00fc7947 */ /* 0x000fc0000383ffff */
[----:B------:R-:W-:-:S00]  /*0a90*/  NOP ;  /* 0x0000000000007918 */ /* 0x000fc00000000000 */
        /* <DEDUP_REMOVED lines=14> */
.L_x_18:


//--------------------- .nv.shared.reserved.0     --------------------------
	.section	.nv.shared.reserved.0,"aw",@nobits
	.weak		__nv_reservedSMEM_offset_0_alias
	.size		__nv_reservedSMEM_offset_0_alias, 0, 64
	.other		__nv_reservedSMEM_offset_0_alias,@"STO_CUDA_RESERVED_SHARED STV_DEFAULT"
__nv_reservedSMEM_offset_0_alias:
	.zero		0
	.zero		64


//--------------------- .nv.constant0._Z20run_gaussian_averagePfS_S_S_ --------------------------
	.section	.nv.constant0._Z20run_gaussian_averagePfS_S_S_,"a",@progbits
	.sectionflags	@""
	.align	4
.nv.constant0._Z20run_gaussian_averagePfS_S_S_:
	.zero		928


//--------------------- SYMBOLS --------------------------

	.type		.nv.reservedSmem.offset0,@object
	.size		.nv.reservedSmem.offset0,0x4
